//
// Generated by NVIDIA NVVM Compiler
//
// Compiler Build ID: CL-36424714
// Cuda compilation tools, release 13.0, V13.0.88
// Based on NVVM 20.0.0
//

.version 9.0
.target sm_100
.address_size 64

	// .globl	_Z6matmulPfS_S_iii
// _ZZ6matmulPfS_S_iiiE2As has been demoted
// _ZZ6matmulPfS_S_iiiE2Bs has been demoted

.visible .entry _Z6matmulPfS_S_iii(
	.param .u64 .ptr .align 1 _Z6matmulPfS_S_iii_param_0,
	.param .u64 .ptr .align 1 _Z6matmulPfS_S_iii_param_1,
	.param .u64 .ptr .align 1 _Z6matmulPfS_S_iii_param_2,
	.param .u32 _Z6matmulPfS_S_iii_param_3,
	.param .u32 _Z6matmulPfS_S_iii_param_4,
	.param .u32 _Z6matmulPfS_S_iii_param_5
)
{
	.reg .pred 	%p<12>;
	.reg .b32 	%r<43>;
	.reg .b32 	%f<63>;
	.reg .b64 	%rd<13>;
	// demoted variable
	.shared .align 4 .b8 _ZZ6matmulPfS_S_iiiE2As[1024];
	// demoted variable
	.shared .align 4 .b8 _ZZ6matmulPfS_S_iiiE2Bs[1024];
	ld.param.u64 	%rd4, [_Z6matmulPfS_S_iii_param_0];
	ld.param.u64 	%rd5, [_Z6matmulPfS_S_iii_param_1];
	ld.param.u64 	%rd6, [_Z6matmulPfS_S_iii_param_2];
	ld.param.u32 	%r24, [_Z6matmulPfS_S_iii_param_3];
	ld.param.u32 	%r25, [_Z6matmulPfS_S_iii_param_4];
	ld.param.u32 	%r26, [_Z6matmulPfS_S_iii_param_5];
	mov.u32 	%r27, %ctaid.x;
	mov.u32 	%r28, %ctaid.y;
	mov.u32 	%r38, %tid.x;
	mov.u32 	%r40, %tid.y;
	shl.b32 	%r29, %r28, 4;
	add.s32 	%r3, %r29, %r40;
	shl.b32 	%r4, %r27, 4;
	add.s32 	%r5, %r4, %r38;
	setp.lt.s32 	%p1, %r26, 1;
	mov.f32 	%f62, 0f00000000;
	@%p1 bra 	$L__BB0_7;
	add.s32 	%r30, %r26, 15;
	shr.u32 	%r31, %r30, 4;
	shl.b32 	%r32, %r40, 6;
	mov.u32 	%r33, _ZZ6matmulPfS_S_iiiE2As;
	add.s32 	%r6, %r33, %r32;
	shl.b32 	%r34, %r38, 2;
	add.s32 	%r7, %r6, %r34;
	mov.u32 	%r35, _ZZ6matmulPfS_S_iiiE2Bs;
	add.s32 	%r9, %r35, %r34;
	add.s32 	%r8, %r9, %r32;
	neg.s32 	%r42, %r31;
	mad.lo.s32 	%r36, %r40, %r25, %r38;
	add.s32 	%r41, %r36, %r4;
	shl.b32 	%r12, %r25, 4;
	mad.lo.s32 	%r39, %r26, %r3, %r38;
	cvta.to.global.u64 	%rd1, %rd4;
	cvta.to.global.u64 	%rd2, %rd5;
	mov.f32 	%f62, 0f00000000;
$L__BB0_2:
	setp.ge.s32 	%p2, %r3, %r24;
	mul.wide.s32 	%rd7, %r39, 4;
	add.s64 	%rd3, %rd1, %rd7;
	setp.ge.s32 	%p3, %r38, %r26;
	mov.f32 	%f60, 0f00000000;
	or.pred  	%p4, %p2, %p3;
	@%p4 bra 	$L__BB0_4;
	ld.global.f32 	%f60, [%rd3];
$L__BB0_4:
	setp.ge.s32 	%p5, %r5, %r25;
	st.shared.f32 	[%r7], %f60;
	setp.ge.s32 	%p6, %r40, %r26;
	mov.f32 	%f61, 0f00000000;
	or.pred  	%p7, %p6, %p5;
	@%p7 bra 	$L__BB0_6;
	mul.wide.s32 	%rd8, %r41, 4;
	add.s64 	%rd9, %rd2, %rd8;
	ld.global.f32 	%f61, [%rd9];
$L__BB0_6:
	st.shared.f32 	[%r8], %f61;
	bar.sync 	0;
	ld.shared.f32 	%f12, [%r6];
	ld.shared.f32 	%f13, [%r9];
	fma.rn.f32 	%f14, %f12, %f13, %f62;
	ld.shared.f32 	%f15, [%r6+4];
	ld.shared.f32 	%f16, [%r9+64];
	fma.rn.f32 	%f17, %f15, %f16, %f14;
	ld.shared.f32 	%f18, [%r6+8];
	ld.shared.f32 	%f19, [%r9+128];
	fma.rn.f32 	%f20, %f18, %f19, %f17;
	ld.shared.f32 	%f21, [%r6+12];
	ld.shared.f32 	%f22, [%r9+192];
	fma.rn.f32 	%f23, %f21, %f22, %f20;
	ld.shared.f32 	%f24, [%r6+16];
	ld.shared.f32 	%f25, [%r9+256];
	fma.rn.f32 	%f26, %f24, %f25, %f23;
	ld.shared.f32 	%f27, [%r6+20];
	ld.shared.f32 	%f28, [%r9+320];
	fma.rn.f32 	%f29, %f27, %f28, %f26;
	ld.shared.f32 	%f30, [%r6+24];
	ld.shared.f32 	%f31, [%r9+384];
	fma.rn.f32 	%f32, %f30, %f31, %f29;
	ld.shared.f32 	%f33, [%r6+28];
	ld.shared.f32 	%f34, [%r9+448];
	fma.rn.f32 	%f35, %f33, %f34, %f32;
	ld.shared.f32 	%f36, [%r6+32];
	ld.shared.f32 	%f37, [%r9+512];
	fma.rn.f32 	%f38, %f36, %f37, %f35;
	ld.shared.f32 	%f39, [%r6+36];
	ld.shared.f32 	%f40, [%r9+576];
	fma.rn.f32 	%f41, %f39, %f40, %f38;
	ld.shared.f32 	%f42, [%r6+40];
	ld.shared.f32 	%f43, [%r9+640];
	fma.rn.f32 	%f44, %f42, %f43, %f41;
	ld.shared.f32 	%f45, [%r6+44];
	ld.shared.f32 	%f46, [%r9+704];
	fma.rn.f32 	%f47, %f45, %f46, %f44;
	ld.shared.f32 	%f48, [%r6+48];
	ld.shared.f32 	%f49, [%r9+768];
	fma.rn.f32 	%f50, %f48, %f49, %f47;
	ld.shared.f32 	%f51, [%r6+52];
	ld.shared.f32 	%f52, [%r9+832];
	fma.rn.f32 	%f53, %f51, %f52, %f50;
	ld.shared.f32 	%f54, [%r6+56];
	ld.shared.f32 	%f55, [%r9+896];
	fma.rn.f32 	%f56, %f54, %f55, %f53;
	ld.shared.f32 	%f57, [%r6+60];
	ld.shared.f32 	%f58, [%r9+960];
	fma.rn.f32 	%f62, %f57, %f58, %f56;
	bar.sync 	0;
	add.s32 	%r42, %r42, 1;
	setp.ne.s32 	%p8, %r42, 0;
	add.s32 	%r41, %r41, %r12;
	add.s32 	%r40, %r40, 16;
	add.s32 	%r39, %r39, 16;
	add.s32 	%r38, %r38, 16;
	@%p8 bra 	$L__BB0_2;
$L__BB0_7:
	setp.ge.s32 	%p9, %r3, %r24;
	setp.ge.s32 	%p10, %r5, %r25;
	or.pred  	%p11, %p9, %p10;
	@%p11 bra 	$L__BB0_9;
	mad.lo.s32 	%r37, %r25, %r3, %r5;
	cvta.to.global.u64 	%rd10, %rd6;
	mul.wide.u32 	%rd11, %r37, 4;
	add.s64 	%rd12, %rd10, %rd11;
	st.global.f32 	[%rd12], %f62;
$L__BB0_9:
	ret;

}


// ===== COMPILED SASS (sm_100) =====

	.target	sm_100

	.elftype	@"ET_EXEC"


//--------------------- .note.nv.tkinfo           --------------------------
	.section	.note.nv.tkinfo,"",@"SHT_NOTE"
	.sectionflags	@"SHF_NOTE_NV_TKINFO"
	.tkinfo
        /*0018*/ 	.word	0x00000002
        /*0030*/ 	.string	""
        /*0030*/ 	.string	"ptxas"
        /*0030*/ 	.string	"Cuda compilation tools, release 13.0, V13.0.88"
        /*0030*/ 	.string	"Build cuda_13.0.r13.0/compiler.36424714_0"
        /*0030*/ 	.string	"-arch sm_100 -m 64 "



//--------------------- .note.nv.cuinfo           --------------------------
	.section	.note.nv.cuinfo,"",@"SHT_NOTE"
	.sectionflags	@"SHF_NOTE_NV_CUINFO"
        /*0018*/ 	.short	0x0002
        /*001a*/ 	.short	0x0064
        /*001c*/ 	.short	0x0082
	.zero		2


//--------------------- .nv.info                  --------------------------
	.section	.nv.info,"",@"SHT_CUDA_INFO"
	.align	4


	//----- nvinfo : EIATTR_REGCOUNT
	.align		4
        /*0000*/ 	.byte	0x04, 0x2f
        /*0002*/ 	.short	(.L_1 - .L_0)
	.align		4
.L_0:
        /*0004*/ 	.word	index@(_Z6matmulPfS_S_iii)
        /*0008*/ 	.word	0x00000020


	//----- nvinfo : EIATTR_FRAME_SIZE
	.align		4
.L_1:
        /*000c*/ 	.byte	0x04, 0x11
        /*000e*/ 	.short	(.L_3 - .L_2)
	.align		4
.L_2:
        /*0010*/ 	.word	index@(_Z6matmulPfS_S_iii)
        /*0014*/ 	.word	0x00000000


	//----- nvinfo : EIATTR_MIN_STACK_SIZE
	.align		4
.L_3:
        /*0018*/ 	.byte	0x04, 0x12
        /*001a*/ 	.short	(.L_5 - .L_4)
	.align		4
.L_4:
        /*001c*/ 	.word	index@(_Z6matmulPfS_S_iii)
        /*0020*/ 	.word	0x00000000
.L_5:


//--------------------- .nv.compat                --------------------------
	.section	.nv.compat,"",@"SHT_CUDA_COMPAT_INFO"
	.align	4
        /*0000*/ 	.byte	0x02, 0x09, 0x00, 0x00, 0x02, 0x02, 0x01, 0x00, 0x02, 0x05, 0x05, 0x00, 0x03, 0x07, 0x01, 0x01
        /*0010*/ 	.byte	0x02, 0x03, 0x00, 0x00, 0x02, 0x06, 0x01, 0x00, 0x04, 0x0b, 0x08, 0x00, 0x09, 0x00, 0x00, 0x00
        /*0020*/ 	.byte	0x00, 0x00, 0x00, 0x00


//--------------------- .nv.info._Z6matmulPfS_S_iii --------------------------
	.section	.nv.info._Z6matmulPfS_S_iii,"",@"SHT_CUDA_INFO"
	.sectionflags	@""
	.align	4


	//----- nvinfo : EIATTR_CUDA_API_VERSION
	.align		4
        /*0000*/ 	.byte	0x04, 0x37
        /*0002*/ 	.short	(.L_7 - .L_6)
.L_6:
        /*0004*/ 	.word	0x00000082


	//----- nvinfo : EIATTR_KPARAM_INFO
	.align		4
.L_7:
        /*0008*/ 	.byte	0x04, 0x17
        /*000a*/ 	.short	(.L_9 - .L_8)
.L_8:
        /*000c*/ 	.word	0x00000000
        /*0010*/ 	.short	0x0005
        /*0012*/ 	.short	0x0020
        /*0014*/ 	.byte	0x00, 0xf0, 0x11, 0x00


	//----- nvinfo : EIATTR_KPARAM_INFO
	.align		4
.L_9:
        /*0018*/ 	.byte	0x04, 0x17
        /*001a*/ 	.short	(.L_11 - .L_10)
.L_10:
        /*001c*/ 	.word	0x00000000
        /*0020*/ 	.short	0x0004
        /*0022*/ 	.short	0x001c
        /*0024*/ 	.byte	0x00, 0xf0, 0x11, 0x00


	//----- nvinfo : EIATTR_KPARAM_INFO
	.align		4
.L_11:
        /*0028*/ 	.byte	0x04, 0x17
        /*002a*/ 	.short	(.L_13 - .L_12)
.L_12:
        /*002c*/ 	.word	0x00000000
        /*0030*/ 	.short	0x0003
        /*0032*/ 	.short	0x0018
        /*0034*/ 	.byte	0x00, 0xf0, 0x11, 0x00


	//----- nvinfo : EIATTR_KPARAM_INFO
	.align		4
.L_13:
        /*0038*/ 	.byte	0x04, 0x17
        /*003a*/ 	.short	(.L_15 - .L_14)
.L_14:
        /*003c*/ 	.word	0x00000000
        /*0040*/ 	.short	0x0002
        /*0042*/ 	.short	0x0010
        /*0044*/ 	.byte	0x00, 0xf5, 0x21, 0x00


	//----- nvinfo : EIATTR_KPARAM_INFO
	.align		4
.L_15:
        /*0048*/ 	.byte	0x04, 0x17
        /*004a*/ 	.short	(.L_17 - .L_16)
.L_16:
        /*004c*/ 	.word	0x00000000
        /*0050*/ 	.short	0x0001
        /*0052*/ 	.short	0x0008
        /*0054*/ 	.byte	0x00, 0xf5, 0x21, 0x00


	//----- nvinfo : EIATTR_KPARAM_INFO
	.align		4
.L_17:
        /*0058*/ 	.byte	0x04, 0x17
        /*005a*/ 	.short	(.L_19 - .L_18)
.L_18:
        /*005c*/ 	.word	0x00000000
        /*0060*/ 	.short	0x0000
        /*0062*/ 	.short	0x0000
        /*0064*/ 	.byte	0x00, 0xf5, 0x21, 0x00


	//----- nvinfo : EIATTR_SPARSE_MMA_MASK
	.align		4
.L_19:
        /*0068*/ 	.byte	0x03, 0x50
        /*006a*/ 	.short	0x0000


	//----- nvinfo : EIATTR_MAXREG_COUNT
	.align		4
        /*006c*/ 	.byte	0x03, 0x1b
        /*006e*/ 	.short	0x00ff


	//----- nvinfo : EIATTR_NUM_BARRIERS
	.align		4
        /*0070*/ 	.byte	0x02, 0x4c
        /*0072*/ 	.byte	0x01
	.zero		1


	//----- nvinfo : EIATTR_MERCURY_ISA_VERSION
	.align		4
        /*0074*/ 	.byte	0x03, 0x5f
        /*0076*/ 	.short	0x0101


	//----- nvinfo : EIATTR_VRC_CTA_INIT_COUNT
	.align		4
        /*0078*/ 	.byte	0x02, 0x4a
	.zero		1
	.zero		1


	//----- nvinfo : EIATTR_EXIT_INSTR_OFFSETS
	.align		4
        /*007c*/ 	.byte	0x04, 0x1c
        /*007e*/ 	.short	(.L_21 - .L_20)


	//   ....[0]....
.L_20:
        /*0080*/ 	.word	0x000005e0


	//   ....[1]....
        /*0084*/ 	.word	0x00000630


	//----- nvinfo : EIATTR_CBANK_PARAM_SIZE
	.align		4
.L_21:
        /*0088*/ 	.byte	0x03, 0x19
        /*008a*/ 	.short	0x0024


	//----- nvinfo : EIATTR_PARAM_CBANK
	.align		4
        /*008c*/ 	.byte	0x04, 0x0a
        /*008e*/ 	.short	(.L_23 - .L_22)
	.align		4
.L_22:
        /*0090*/ 	.word	index@(.nv.constant0._Z6matmulPfS_S_iii)
        /*0094*/ 	.short	0x0380
        /*0096*/ 	.short	0x0024


	//----- nvinfo : EIATTR_SW_WAR
	.align		4
.L_23:
        /*0098*/ 	.byte	0x04, 0x36
        /*009a*/ 	.short	(.L_25 - .L_24)
.L_24:
        /*009c*/ 	.word	0x00000008
.L_25:


//--------------------- .nv.callgraph             --------------------------
	.section	.nv.callgraph,"",@"SHT_CUDA_CALLGRAPH"
	.align	4
	.sectionentsize	8
	.align		4
        /*0000*/ 	.word	0x00000000
	.align		4
        /*0004*/ 	.word	0xffffffff
	.align		4
        /*0008*/ 	.word	0x00000000
	.align		4
        /*000c*/ 	.word	0xfffffffe
	.align		4
        /*0010*/ 	.word	0x00000000
	.align		4
        /*0014*/ 	.word	0xfffffffd
	.align		4
        /*0018*/ 	.word	0x00000000
	.align		4
        /*001c*/ 	.word	0xfffffffc


//--------------------- .text._Z6matmulPfS_S_iii  --------------------------
	.section	.text._Z6matmulPfS_S_iii,"ax",@progbits
	.align	128
        .global         _Z6matmulPfS_S_iii
        .type           _Z6matmulPfS_S_iii,@function
        .size           _Z6matmulPfS_S_iii,(.L_x_3 - _Z6matmulPfS_S_iii)
        .other          _Z6matmulPfS_S_iii,@"STO_CUDA_ENTRY STV_DEFAULT"
_Z6matmulPfS_S_iii:
.text._Z6matmulPfS_S_iii:
[----:B------:R-:W-:Y:S01]  /*0000*/  LDC R1, c[0x0][0x37c] ;  /* 0x0000df00ff017b82 */ /* 0x000fe20000000800 */
[----:B------:R-:W0:Y:S01]  /*0010*/  S2R R0, SR_CTAID.Y ;  /* 0x0000000000007919 */ /* 0x000e220000002600 */
[----:B------:R-:W1:Y:S01]  /*0020*/  LDCU UR10, c[0x0][0x3a0] ;  /* 0x00007400ff0a77ac */ /* 0x000e620008000800 */
[----:B------:R-:W-:Y:S01]  /*0030*/  HFMA2 R23, -RZ, RZ, 0, 0 ;  /* 0x00000000ff177431 */ /* 0x000fe200000001ff */
[----:B------:R-:W0:Y:S01]  /*0040*/  S2R R12, SR_TID.Y ;  /* 0x00000000000c7919 */ /* 0x000e220000002200 */
[----:B------:R-:W2:Y:S01]  /*0050*/  LDCU.64 UR8, c[0x0][0x358] ;  /* 0x00006b00ff0877ac */ /* 0x000ea20008000a00 */
[----:B------:R-:W3:Y:S01]  /*0060*/  S2R R5, SR_CTAID.X ;  /* 0x0000000000057919 */ /* 0x000ee20000002500 */
[----:B------:R-:W3:Y:S01]  /*0070*/  S2R R21, SR_TID.X ;  /* 0x0000000000157919 */ /* 0x000ee20000002100 */
[----:B-1----:R-:W-:Y:S01]  /*0080*/  UISETP.GE.AND UP0, UPT, UR10, 0x1, UPT ;  /* 0x000000010a00788c */ /* 0x002fe2000bf06270 */
[----:B0-----:R-:W-:Y:S02]  /*0090*/  LEA R0, R0, R12, 0x4 ;  /* 0x0000000c00007211 */ /* 0x001fe400078e20ff */
[----:B---3--:R-:W-:-:S06]  /*00a0*/  LEA R15, R5, R21, 0x4 ;  /* 0x00000015050f7211 */ /* 0x008fcc00078e20ff */
[----:B--2---:R-:W-:Y:S05]  /*00b0*/  BRA.U !UP0, `(.L_x_0) ;  /* 0x00000005083c7547 */ /* 0x004fea000b800000 */
[----:B------:R-:W0:Y:S01]  /*00c0*/  S2UR UR7, SR_CgaCtaId ;  /* 0x00000000000779c3 */ /* 0x000e220000008800 */
[----:B------:R-:W1:Y:S01]  /*00d0*/  LDCU UR11, c[0x0][0x39c] ;  /* 0x00007380ff0b77ac */ /* 0x000e620008000800 */
[----:B------:R-:W-:Y:S01]  /*00e0*/  MOV R23, RZ ;  /* 0x000000ff00177202 */ /* 0x000fe20000000f00 */
[----:B------:R-:W-:Y:S01]  /*00f0*/  IMAD R13, R0, UR10, R21 ;  /* 0x0000000a000d7c24 */ /* 0x000fe2000f8e0215 */
[----:B------:R-:W-:Y:S01]  /*0100*/  UMOV UR5, 0x400 ;  /* 0x0000040000057882 */ /* 0x000fe20000000000 */
[----:B------:R-:W-:-:S03]  /*0110*/  UIADD3 UR4, UPT, UPT, UR10, 0xf, URZ ;  /* 0x0000000f0a047890 */ /* 0x000fc6000fffe0ff */
[----:B------:R-:W2:Y:S01]  /*0120*/  LDC R16, c[0x0][0x39c] ;  /* 0x0000e700ff107b82 */ /* 0x000ea20000000800 */
[----:B------:R-:W-:Y:S02]  /*0130*/  UIADD3 UR6, UPT, UPT, UR5, 0x400, URZ ;  /* 0x0000040005067890 */ /* 0x000fe4000fffe0ff */
[----:B------:R-:W-:Y:S01]  /*0140*/  USHF.R.U32.HI UR4, URZ, 0x4, UR4 ;  /* 0x00000004ff047899 */ /* 0x000fe20008011604 */
[----:B------:R-:W3:Y:S04]  /*0150*/  LDCU UR13, c[0x0][0x3a0] ;  /* 0x00007400ff0d77ac */ /* 0x000ee80008000800 */
[----:B------:R-:W4:Y:S01]  /*0160*/  LDC.64 R2, c[0x0][0x380] ;  /* 0x0000e000ff027b82 */ /* 0x000f220000000a00 */
[----:B------:R-:W2:Y:S01]  /*0170*/  LDCU UR12, c[0x0][0x398] ;  /* 0x00007300ff0c77ac */ /* 0x000ea20008000800 */
[----:B-1----:R-:W-:Y:S01]  /*0180*/  IMAD R14, R12, UR11, R21 ;  /* 0x0000000b0c0e7c24 */ /* 0x002fe2000f8e0215 */
[----:B------:R-:W-:-:S02]  /*0190*/  UIADD3 UR4, UPT, UPT, -UR4, URZ, URZ ;  /* 0x000000ff04047290 */ /* 0x000fc4000fffe1ff */
[----:B0-----:R-:W-:Y:S02]  /*01a0*/  ULEA UR5, UR7, UR5, 0x18 ;  /* 0x0000000507057291 */ /* 0x001fe4000f8ec0ff */
[----:B------:R-:W-:Y:S01]  /*01b0*/  LEA R14, R5, R14, 0x4 ;  /* 0x0000000e050e7211 */ /* 0x000fe200078e20ff */
[----:B------:R-:W-:-:S03]  /*01c0*/  ULEA UR6, UR7, UR6, 0x18 ;  /* 0x0000000607067291 */ /* 0x000fc6000f8ec0ff */
[----:B------:R-:W-:-:S03]  /*01d0*/  LEA R18, R12, UR5, 0x6 ;  /* 0x000000050c127c11 */ /* 0x000fc6000f8e30ff */
[C---:B------:R-:W-:Y:S02]  /*01e0*/  LEA R19, R21.reuse, UR6, 0x2 ;  /* 0x0000000615137c11 */ /* 0x040fe4000f8e10ff */
[----:B------:R-:W-:Y:S02]  /*01f0*/  LEA R20, R21, R18, 0x2 ;  /* 0x0000001215147211 */ /* 0x000fe400078e10ff */
[----:B---3--:R-:W-:-:S07]  /*0200*/  LEA R17, R12, R19, 0x6 ;  /* 0x000000130c117211 */ /* 0x008fce00078e30ff */
.L_x_1:
[----:B--2---:R-:W-:Y:S01]  /*0210*/  ISETP.GE.AND P0, PT, R15, R16, PT ;  /* 0x000000100f00720c */ /* 0x004fe20003f06270 */
[----:B------:R-:W-:Y:S01]  /*0220*/  HFMA2 R22, -RZ, RZ, 0, 0 ;  /* 0x00000000ff167431 */ /* 0x000fe200000001ff */
[----:B------:R-:W-:Y:S01]  /*0230*/  ISETP.GE.AND P1, PT, R21, UR13, PT ;  /* 0x0000000d15007c0c */ /* 0x000fe2000bf26270 */
[----:B----4-:R-:W-:Y:S01]  /*0240*/  IMAD.WIDE R4, R13, 0x4, R2 ;  /* 0x000000040d047825 */ /* 0x010fe200078e0202 */
[----:B------:R-:W-:Y:S02]  /*0250*/  ISETP.GE.OR P0, PT, R12, UR13, P0 ;  /* 0x0000000d0c007c0c */ /* 0x000fe40008706670 */
[----:B------:R-:W-:Y:S02]  /*0260*/  ISETP.GE.OR P1, PT, R0, UR12, P1 ;  /* 0x0000000c00007c0c */ /* 0x000fe40008f26670 */
[----:B------:R-:W-:-:S09]  /*0270*/  MOV R27, RZ ;  /* 0x000000ff001b7202 */ /* 0x000fd20000000f00 */
[----:B------:R-:W0:Y:S02]  /*0280*/  @!P0 LDC.64 R6, c[0x0][0x388] ;  /* 0x0000e200ff068b82 */ /* 0x000e240000000a00 */
[----:B------:R-:W2:Y:S01]  /*0290*/  @!P1 LDG.E R27, desc[UR8][R4.64] ;  /* 0x00000008041b9981 */ /* 0x000ea2000c1e1900 */
[----:B0-----:R-:W-:-:S05]  /*02a0*/  @!P0 IMAD.WIDE R6, R14, 0x4, R6 ;  /* 0x000000040e068825 */ /* 0x001fca00078e0206 */
[----:B------:R-:W3:Y:S01]  /*02b0*/  @!P0 LDG.E R22, desc[UR8][R6.64] ;  /* 0x0000000806168981 */ /* 0x000ee2000c1e1900 */
[----:B------:R-:W-:-:S04]  /*02c0*/  UIADD3 UR4, UPT, UPT, UR4, 0x1, URZ ;  /* 0x0000000104047890 */ /* 0x000fc8000fffe0ff */
[----:B------:R-:W-:Y:S01]  /*02d0*/  UISETP.NE.AND UP0, UPT, UR4, URZ, UPT ;  /* 0x000000ff0400728c */ /* 0x000fe2000bf05270 */
[----:B------:R-:W-:Y:S02]  /*02e0*/  IADD3 R13, PT, PT, R13, 0x10, RZ ;  /* 0x000000100d0d7810 */ /* 0x000fe40007ffe0ff */
[----:B------:R-:W-:Y:S02]  /*02f0*/  IADD3 R21, PT, PT, R21, 0x10, RZ ;  /* 0x0000001015157810 */ /* 0x000fe40007ffe0ff */
[----:B------:R-:W-:Y:S02]  /*0300*/  IADD3 R12, PT, PT, R12, 0x10, RZ ;  /* 0x000000100c0c7810 */ /* 0x000fe40007ffe0ff */
[----:B------:R-:W-:Y:S01]  /*0310*/  LEA R14, R16, R14, 0x4 ;  /* 0x0000000e100e7211 */ /* 0x000fe200078e20ff */
[----:B--2---:R-:W-:Y:S04]  /*0320*/  STS [R20], R27 ;  /* 0x0000001b14007388 */ /* 0x004fe80000000800 */
[----:B---3--:R-:W-:Y:S01]  /*0330*/  STS [R17], R22 ;  /* 0x0000001611007388 */ /* 0x008fe20000000800 */
[----:B------:R-:W-:Y:S06]  /*0340*/  BAR.SYNC.DEFER_BLOCKING 0x0 ;  /* 0x0000000000007b1d */ /* 0x000fec0000010000 */
[----:B------:R-:W-:Y:S04]  /*0350*/  LDS R26, [R19] ;  /* 0x00000000131a7984 */ /* 0x000fe80000000800 */
[----:B------:R-:W0:Y:S04]  /*0360*/  LDS.128 R8, [R18] ;  /* 0x0000000012087984 */ /* 0x000e280000000c00 */
[----:B------:R-:W1:Y:S04]  /*0370*/  LDS R29, [R19+0x40] ;  /* 0x00004000131d7984 */ /* 0x000e680000000800 */
[----:B------:R-:W2:Y:S04]  /*0380*/  LDS R25, [R19+0x80] ;  /* 0x0000800013197984 */ /* 0x000ea80000000800 */
[----:B------:R-:W3:Y:S04]  /*0390*/  LDS R24, [R19+0xc0] ;  /* 0x0000c00013187984 */ /* 0x000ee80000000800 */
[----:B------:R-:W-:Y:S04]  /*03a0*/  LDS.128 R4, [R18+0x10] ;  /* 0x0000100012047984 */ /* 0x000fe80000000c00 */
[----:B------:R-:W-:Y:S04]  /*03b0*/  LDS R22, [R19+0x140] ;  /* 0x0001400013167984 */ /* 0x000fe80000000800 */
[----:B------:R-:W-:Y:S01]  /*03c0*/  LDS R27, [R19+0x200] ;  /* 0x00020000131b7984 */ /* 0x000fe20000000800 */
[----:B0-----:R-:W-:-:S03]  /*03d0*/  FFMA R8, R8, R26, R23 ;  /* 0x0000001a08087223 */ /* 0x001fc60000000017 */
[----:B------:R-:W0:Y:S01]  /*03e0*/  LDS R23, [R19+0x100] ;  /* 0x0001000013177984 */ /* 0x000e220000000800 */
[----:B-1----:R-:W-:-:S03]  /*03f0*/  FFMA R8, R29, R9, R8 ;  /* 0x000000091d087223 */ /* 0x002fc60000000008 */
[----:B------:R-:W-:Y:S01]  /*0400*/  LDS R26, [R19+0x1c0] ;  /* 0x0001c000131a7984 */ /* 0x000fe20000000800 */
[----:B--2---:R-:W-:-:S03]  /*0410*/  FFMA R9, R25, R10, R8 ;  /* 0x0000000a19097223 */ /* 0x004fc60000000008 */
[----:B------:R-:W1:Y:S01]  /*0420*/  LDS R25, [R19+0x180] ;  /* 0x0001800013197984 */ /* 0x000e620000000800 */
[----:B---3--:R-:W-:-:S03]  /*0430*/  FFMA R9, R24, R11, R9 ;  /* 0x0000000b18097223 */ /* 0x008fc60000000009 */
[----:B------:R-:W-:Y:S01]  /*0440*/  LDS R24, [R19+0x240] ;  /* 0x0002400013187984 */ /* 0x000fe20000000800 */
[----:B0-----:R-:W-:-:S03]  /*0450*/  FFMA R23, R4, R23, R9 ;  /* 0x0000001704177223 */ /* 0x001fc60000000009 */
[----:B------:R-:W0:Y:S01]  /*0460*/  LDS.128 R8, [R18+0x20] ;  /* 0x0000200012087984 */ /* 0x000e220000000c00 */
[----:B------:R-:W-:-:S03]  /*0470*/  FFMA R22, R22, R5, R23 ;  /* 0x0000000516167223 */ /* 0x000fc60000000017 */
[----:B------:R-:W2:Y:S01]  /*0480*/  LDS R23, [R19+0x280] ;  /* 0x0002800013177984 */ /* 0x000ea20000000800 */
[----:B-1----:R-:W-:-:S03]  /*0490*/  FFMA R25, R25, R6, R22 ;  /* 0x0000000619197223 */ /* 0x002fc60000000016 */
[----:B------:R-:W1:Y:S01]  /*04a0*/  LDS R22, [R19+0x2c0] ;  /* 0x0002c00013167984 */ /* 0x000e620000000800 */
[----:B------:R-:W-:-:S03]  /*04b0*/  FFMA R7, R26, R7, R25 ;  /* 0x000000071a077223 */ /* 0x000fc60000000019 */
[----:B------:R-:W-:Y:S01]  /*04c0*/  LDS R25, [R19+0x300] ;  /* 0x0003000013197984 */ /* 0x000fe20000000800 */
[----:B0-----:R-:W-:-:S03]  /*04d0*/  FFMA R27, R8, R27, R7 ;  /* 0x0000001b081b7223 */ /* 0x001fc60000000007 */
[----:B------:R-:W0:Y:S01]  /*04e0*/  LDS.128 R4, [R18+0x30] ;  /* 0x0000300012047984 */ /* 0x000e220000000c00 */
[----:B------:R-:W-:-:S03]  /*04f0*/  FFMA R24, R24, R9, R27 ;  /* 0x0000000918187223 */ /* 0x000fc6000000001b */
[----:B------:R-:W3:Y:S04]  /*0500*/  LDS R27, [R19+0x340] ;  /* 0x00034000131b7984 */ /* 0x000ee80000000800 */
[----:B------:R-:W4:Y:S04]  /*0510*/  LDS R9, [R19+0x380] ;  /* 0x0003800013097984 */ /* 0x000f280000000800 */
[----:B------:R-:W5:Y:S01]  /*0520*/  LDS R8, [R19+0x3c0] ;  /* 0x0003c00013087984 */ /* 0x000f620000000800 */
[----:B--2---:R-:W-:-:S04]  /*0530*/  FFMA R23, R23, R10, R24 ;  /* 0x0000000a17177223 */ /* 0x004fc80000000018 */
[----:B-1----:R-:W-:-:S04]  /*0540*/  FFMA R11, R22, R11, R23 ;  /* 0x0000000b160b7223 */ /* 0x002fc80000000017 */
[----:B0-----:R-:W-:-:S04]  /*0550*/  FFMA R4, R4, R25, R11 ;  /* 0x0000001904047223 */ /* 0x001fc8000000000b */
[----:B---3--:R-:W-:-:S04]  /*0560*/  FFMA R4, R27, R5, R4 ;  /* 0x000000051b047223 */ /* 0x008fc80000000004 */
[----:B----4-:R-:W-:-:S04]  /*0570*/  FFMA R9, R9, R6, R4 ;  /* 0x0000000609097223 */ /* 0x010fc80000000004 */
[----:B-----5:R-:W-:Y:S01]  /*0580*/  FFMA R23, R8, R7, R9 ;  /* 0x0000000708177223 */ /* 0x020fe20000000009 */
[----:B------:R-:W-:Y:S06]  /*0590*/  BAR.SYNC.DEFER_BLOCKING 0x0 ;  /* 0x0000000000007b1d */ /* 0x000fec0000010000 */
[----:B------:R-:W-:Y:S05]  /*05a0*/  BRA.U UP0, `(.L_x_1) ;  /* 0xfffffffd00187547 */ /* 0x000fea000b83ffff */
.L_x_0:
[----:B------:R-:W0:Y:S02]  /*05b0*/  LDCU.64 UR4, c[0x0][0x398] ;  /* 0x00007300ff0477ac */ /* 0x000e240008000a00 */
[----:B0-----:R-:W-:-:S04]  /*05c0*/  ISETP.GE.AND P0, PT, R15, UR5, PT ;  /* 0x000000050f007c0c */ /* 0x001fc8000bf06270 */
[----:B------:R-:W-:-:S13]  /*05d0*/  ISETP.GE.OR P0, PT, R0, UR4, P0 ;  /* 0x0000000400007c0c */ /* 0x000fda0008706670 */
[----:B------:R-:W-:Y:S05]  /*05e0*/  @P0 EXIT ;  /* 0x000000000000094d */ /* 0x000fea0003800000 */
[----:B------:R-:W0:Y:S01]  /*05f0*/  LDC.64 R2, c[0x0][0x390] ;  /* 0x0000e400ff027b82 */ /* 0x000e220000000a00 */
[----:B------:R-:W-:-:S04]  /*0600*/  IMAD R15, R0, UR5, R15 ;  /* 0x00000005000f7c24 */ /* 0x000fc8000f8e020f */
[----:B0-----:R-:W-:-:S05]  /*0610*/  IMAD.WIDE.U32 R2, R15, 0x4, R2 ;  /* 0x000000040f027825 */ /* 0x001fca00078e0002 */
[----:B------:R-:W-:Y:S01]  /*0620*/  STG.E desc[UR8][R2.64], R23 ;  /* 0x0000001702007986 */ /* 0x000fe2000c101908 */
[----:B------:R-:W-:Y:S05]  /*0630*/  EXIT ;  /* 0x000000000000794d */ /* 0x000fea0003800000 */
.L_x_2:
[----:B------:R-:W-:-:S00]  /*0640*/  BRA `(.L_x_2) ;  /* 0xfffffffc00fc7947 */ /* 0x000fc0000383ffff */
[----:B------:R-:W-:-:S00]  /*0650*/  NOP ;  /* 0x0000000000007918 */ /* 0x000fc00000000000 */
        /* <DEDUP_REMOVED lines=10> */
.L_x_3:


//--------------------- .nv.shared._Z6matmulPfS_S_iii --------------------------
	.section	.nv.shared._Z6matmulPfS_S_iii,"aw",@nobits
	.sectionflags	@""
	.align	4
.nv.shared._Z6matmulPfS_S_iii:
	.zero		3072


//--------------------- .nv.shared.reserved.0     --------------------------
	.section	.nv.shared.reserved.0,"aw",@nobits
	.weak		__nv_reservedSMEM_offset_0_alias
	.size		__nv_reservedSMEM_offset_0_alias, 0, 64
	.other		__nv_reservedSMEM_offset_0_alias,@"STO_CUDA_RESERVED_SHARED STV_DEFAULT"
__nv_reservedSMEM_offset_0_alias:
	.zero		0
	.zero		64


//--------------------- .nv.constant0._Z6matmulPfS_S_iii --------------------------
	.section	.nv.constant0._Z6matmulPfS_S_iii,"a",@progbits
	.sectionflags	@""
	.align	4
.nv.constant0._Z6matmulPfS_S_iii:
	.zero		932


//--------------------- SYMBOLS --------------------------

	.type		.nv.reservedSmem.offset0,@object
	.size		.nv.reservedSmem.offset0,0x4
	.type		.nv.reservedSmem.cap,@object
	.size		.nv.reservedSmem.cap,0x4
